//
// Generated by NVIDIA NVVM Compiler
//
// Compiler Build ID: CL-36424714
// Cuda compilation tools, release 13.0, V13.0.88
// Based on NVVM 20.0.0
//

.version 9.0
.target sm_100
.address_size 64

	// .globl	_Z22matrix_transpose_naivePfS_ii
// _ZZ23matrix_transpose_sharedPfS_iiE12sharedMemory has been demoted

.visible .entry _Z22matrix_transpose_naivePfS_ii(
	.param .u64 .ptr .align 1 _Z22matrix_transpose_naivePfS_ii_param_0,
	.param .u64 .ptr .align 1 _Z22matrix_transpose_naivePfS_ii_param_1,
	.param .u32 _Z22matrix_transpose_naivePfS_ii_param_2,
	.param .u32 _Z22matrix_transpose_naivePfS_ii_param_3
)
{
	.reg .pred 	%p<4>;
	.reg .b32 	%r<15>;
	.reg .b32 	%f<2>;
	.reg .b64 	%rd<9>;

	ld.param.u64 	%rd1, [_Z22matrix_transpose_naivePfS_ii_param_0];
	ld.param.u64 	%rd2, [_Z22matrix_transpose_naivePfS_ii_param_1];
	ld.param.u32 	%r3, [_Z22matrix_transpose_naivePfS_ii_param_2];
	ld.param.u32 	%r4, [_Z22matrix_transpose_naivePfS_ii_param_3];
	mov.u32 	%r6, %tid.x;
	mov.u32 	%r7, %ctaid.x;
	mov.u32 	%r8, %ntid.x;
	mad.lo.s32 	%r9, %r7, %r8, %r6;
	mov.u32 	%r10, %tid.y;
	mov.u32 	%r11, %ctaid.y;
	mov.u32 	%r12, %ntid.y;
	mad.lo.s32 	%r13, %r11, %r12, %r10;
	mad.lo.s32 	%r1, %r3, %r13, %r9;
	mad.lo.s32 	%r2, %r4, %r9, %r13;
	setp.ge.s32 	%p1, %r9, %r3;
	setp.ge.s32 	%p2, %r13, %r4;
	or.pred  	%p3, %p1, %p2;
	@%p3 bra 	$L__BB0_2;
	cvta.to.global.u64 	%rd3, %rd1;
	cvta.to.global.u64 	%rd4, %rd2;
	mul.wide.s32 	%rd5, %r1, 4;
	add.s64 	%rd6, %rd3, %rd5;
	ld.global.f32 	%f1, [%rd6];
	mul.wide.s32 	%rd7, %r2, 4;
	add.s64 	%rd8, %rd4, %rd7;
	st.global.f32 	[%rd8], %f1;
$L__BB0_2:
	ret;

}
	// .globl	_Z23matrix_transpose_sharedPfS_ii
.visible .entry _Z23matrix_transpose_sharedPfS_ii(
	.param .u64 .ptr .align 1 _Z23matrix_transpose_sharedPfS_ii_param_0,
	.param .u64 .ptr .align 1 _Z23matrix_transpose_sharedPfS_ii_param_1,
	.param .u32 _Z23matrix_transpose_sharedPfS_ii_param_2,
	.param .u32 _Z23matrix_transpose_sharedPfS_ii_param_3
)
{
	.reg .pred 	%p<4>;
	.reg .b32 	%r<21>;
	.reg .b32 	%f<3>;
	.reg .b64 	%rd<9>;
	// demoted variable
	.shared .align 4 .b8 _ZZ23matrix_transpose_sharedPfS_iiE12sharedMemory[4224];
	ld.param.u64 	%rd1, [_Z23matrix_transpose_sharedPfS_ii_param_0];
	ld.param.u64 	%rd2, [_Z23matrix_transpose_sharedPfS_ii_param_1];
	ld.param.u32 	%r5, [_Z23matrix_transpose_sharedPfS_ii_param_2];
	ld.param.u32 	%r7, [_Z23matrix_transpose_sharedPfS_ii_param_3];
	mov.u32 	%r1, %tid.x;
	mov.u32 	%r8, %ctaid.x;
	mov.u32 	%r9, %ntid.x;
	mad.lo.s32 	%r2, %r8, %r9, %r1;
	mov.u32 	%r3, %tid.y;
	mov.u32 	%r10, %ctaid.y;
	mov.u32 	%r11, %ntid.y;
	mad.lo.s32 	%r12, %r10, %r11, %r3;
	setp.ge.s32 	%p1, %r2, %r5;
	setp.ge.s32 	%p2, %r12, %r7;
	or.pred  	%p3, %p1, %p2;
	@%p3 bra 	$L__BB1_2;
	cvta.to.global.u64 	%rd3, %rd1;
	cvta.to.global.u64 	%rd4, %rd2;
	mad.lo.s32 	%r13, %r7, %r2, %r12;
	mad.lo.s32 	%r14, %r5, %r12, %r2;
	mul.wide.s32 	%rd5, %r13, 4;
	add.s64 	%rd6, %rd3, %rd5;
	ld.global.f32 	%f1, [%rd6];
	cvt.rzi.s32.f32 	%r15, %f1;
	mov.u32 	%r16, _ZZ23matrix_transpose_sharedPfS_iiE12sharedMemory;
	mad.lo.s32 	%r17, %r1, 132, %r16;
	shl.b32 	%r18, %r3, 2;
	add.s32 	%r19, %r17, %r18;
	st.shared.u32 	[%r19], %r15;
	bar.sync 	0;
	ld.shared.u32 	%r20, [%r19];
	cvt.rn.f32.s32 	%f2, %r20;
	mul.wide.s32 	%rd7, %r14, 4;
	add.s64 	%rd8, %rd4, %rd7;
	st.global.f32 	[%rd8], %f2;
$L__BB1_2:
	ret;

}


// ===== COMPILED SASS (sm_100) =====

	.target	sm_100

	.elftype	@"ET_EXEC"


//--------------------- .note.nv.tkinfo           --------------------------
	.section	.note.nv.tkinfo,"",@"SHT_NOTE"
	.sectionflags	@"SHF_NOTE_NV_TKINFO"
	.tkinfo
        /*0018*/ 	.word	0x00000002
        /*0030*/ 	.string	""
        /*0030*/ 	.string	"ptxas"
        /*0030*/ 	.string	"Cuda compilation tools, release 13.0, V13.0.88"
        /*0030*/ 	.string	"Build cuda_13.0.r13.0/compiler.36424714_0"
        /*0030*/ 	.string	"-arch sm_100 -m 64 "



//--------------------- .note.nv.cuinfo           --------------------------
	.section	.note.nv.cuinfo,"",@"SHT_NOTE"
	.sectionflags	@"SHF_NOTE_NV_CUINFO"
        /*0018*/ 	.short	0x0002
        /*001a*/ 	.short	0x0064
        /*001c*/ 	.short	0x0082
	.zero		2


//--------------------- .nv.info                  --------------------------
	.section	.nv.info,"",@"SHT_CUDA_INFO"
	.align	4


	//----- nvinfo : EIATTR_REGCOUNT
	.align		4
        /*0000*/ 	.byte	0x04, 0x2f
        /*0002*/ 	.short	(.L_1 - .L_0)
	.align		4
.L_0:
        /*0004*/ 	.word	index@(_Z22matrix_transpose_naivePfS_ii)
        /*0008*/ 	.word	0x0000000a


	//----- nvinfo : EIATTR_FRAME_SIZE
	.align		4
.L_1:
        /*000c*/ 	.byte	0x04, 0x11
        /*000e*/ 	.short	(.L_3 - .L_2)
	.align		4
.L_2:
        /*0010*/ 	.word	index@(_Z22matrix_transpose_naivePfS_ii)
        /*0014*/ 	.word	0x00000000


	//----- nvinfo : EIATTR_REGCOUNT
	.align		4
.L_3:
        /*0018*/ 	.byte	0x04, 0x2f
        /*001a*/ 	.short	(.L_5 - .L_4)
	.align		4
.L_4:
        /*001c*/ 	.word	index@(_Z23matrix_transpose_sharedPfS_ii)
        /*0020*/ 	.word	0x0000000e


	//----- nvinfo : EIATTR_FRAME_SIZE
	.align		4
.L_5:
        /*0024*/ 	.byte	0x04, 0x11
        /*0026*/ 	.short	(.L_7 - .L_6)
	.align		4
.L_6:
        /*0028*/ 	.word	index@(_Z23matrix_transpose_sharedPfS_ii)
        /*002c*/ 	.word	0x00000000


	//----- nvinfo : EIATTR_MIN_STACK_SIZE
	.align		4
.L_7:
        /*0030*/ 	.byte	0x04, 0x12
        /*0032*/ 	.short	(.L_9 - .L_8)
	.align		4
.L_8:
        /*0034*/ 	.word	index@(_Z23matrix_transpose_sharedPfS_ii)
        /*0038*/ 	.word	0x00000000


	//----- nvinfo : EIATTR_MIN_STACK_SIZE
	.align		4
.L_9:
        /*003c*/ 	.byte	0x04, 0x12
        /*003e*/ 	.short	(.L_11 - .L_10)
	.align		4
.L_10:
        /*0040*/ 	.word	index@(_Z22matrix_transpose_naivePfS_ii)
        /*0044*/ 	.word	0x00000000
.L_11:


//--------------------- .nv.compat                --------------------------
	.section	.nv.compat,"",@"SHT_CUDA_COMPAT_INFO"
	.align	4
        /*0000*/ 	.byte	0x02, 0x09, 0x00, 0x00, 0x02, 0x02, 0x01, 0x00, 0x02, 0x05, 0x05, 0x00, 0x03, 0x07, 0x01, 0x01
        /*0010*/ 	.byte	0x02, 0x03, 0x00, 0x00, 0x02, 0x06, 0x01, 0x00, 0x04, 0x0b, 0x08, 0x00, 0x09, 0x00, 0x00, 0x00
        /*0020*/ 	.byte	0x00, 0x00, 0x00, 0x00


//--------------------- .nv.info._Z23matrix_transpose_sharedPfS_ii --------------------------
	.section	.nv.info._Z23matrix_transpose_sharedPfS_ii,"",@"SHT_CUDA_INFO"
	.sectionflags	@""
	.align	4


	//----- nvinfo : EIATTR_CUDA_API_VERSION
	.align		4
        /*0000*/ 	.byte	0x04, 0x37
        /*0002*/ 	.short	(.L_13 - .L_12)
.L_12:
        /*0004*/ 	.word	0x00000082


	//----- nvinfo : EIATTR_KPARAM_INFO
	.align		4
.L_13:
        /*0008*/ 	.byte	0x04, 0x17
        /*000a*/ 	.short	(.L_15 - .L_14)
.L_14:
        /*000c*/ 	.word	0x00000000
        /*0010*/ 	.short	0x0003
        /*0012*/ 	.short	0x0014
        /*0014*/ 	.byte	0x00, 0xf0, 0x11, 0x00


	//----- nvinfo : EIATTR_KPARAM_INFO
	.align		4
.L_15:
        /*0018*/ 	.byte	0x04, 0x17
        /*001a*/ 	.short	(.L_17 - .L_16)
.L_16:
        /*001c*/ 	.word	0x00000000
        /*0020*/ 	.short	0x0002
        /*0022*/ 	.short	0x0010
        /*0024*/ 	.byte	0x00, 0xf0, 0x11, 0x00


	//----- nvinfo : EIATTR_KPARAM_INFO
	.align		4
.L_17:
        /*0028*/ 	.byte	0x04, 0x17
        /*002a*/ 	.short	(.L_19 - .L_18)
.L_18:
        /*002c*/ 	.word	0x00000000
        /*0030*/ 	.short	0x0001
        /*0032*/ 	.short	0x0008
        /*0034*/ 	.byte	0x00, 0xf5, 0x21, 0x00


	//----- nvinfo : EIATTR_KPARAM_INFO
	.align		4
.L_19:
        /*0038*/ 	.byte	0x04, 0x17
        /*003a*/ 	.short	(.L_21 - .L_20)
.L_20:
        /*003c*/ 	.word	0x00000000
        /*0040*/ 	.short	0x0000
        /*0042*/ 	.short	0x0000
        /*0044*/ 	.byte	0x00, 0xf5, 0x21, 0x00


	//----- nvinfo : EIATTR_SPARSE_MMA_MASK
	.align		4
.L_21:
        /*0048*/ 	.byte	0x03, 0x50
        /*004a*/ 	.short	0x0000


	//----- nvinfo : EIATTR_MAXREG_COUNT
	.align		4
        /*004c*/ 	.byte	0x03, 0x1b
        /*004e*/ 	.short	0x00ff


	//----- nvinfo : EIATTR_NUM_BARRIERS
	.align		4
        /*0050*/ 	.byte	0x02, 0x4c
        /*0052*/ 	.byte	0x01
	.zero		1


	//----- nvinfo : EIATTR_MERCURY_ISA_VERSION
	.align		4
        /*0054*/ 	.byte	0x03, 0x5f
        /*0056*/ 	.short	0x0101


	//----- nvinfo : EIATTR_VRC_CTA_INIT_COUNT
	.align		4
        /*0058*/ 	.byte	0x02, 0x4a
	.zero		1
	.zero		1


	//----- nvinfo : EIATTR_EXIT_INSTR_OFFSETS
	.align		4
        /*005c*/ 	.byte	0x04, 0x1c
        /*005e*/ 	.short	(.L_23 - .L_22)


	//   ....[0]....
.L_22:
        /*0060*/ 	.word	0x000000c0


	//   ....[1]....
        /*0064*/ 	.word	0x00000200


	//----- nvinfo : EIATTR_CBANK_PARAM_SIZE
	.align		4
.L_23:
        /*0068*/ 	.byte	0x03, 0x19
        /*006a*/ 	.short	0x0018


	//----- nvinfo : EIATTR_PARAM_CBANK
	.align		4
        /*006c*/ 	.byte	0x04, 0x0a
        /*006e*/ 	.short	(.L_25 - .L_24)
	.align		4
.L_24:
        /*0070*/ 	.word	index@(.nv.constant0._Z23matrix_transpose_sharedPfS_ii)
        /*0074*/ 	.short	0x0380
        /*0076*/ 	.short	0x0018


	//----- nvinfo : EIATTR_SW_WAR
	.align		4
.L_25:
        /*0078*/ 	.byte	0x04, 0x36
        /*007a*/ 	.short	(.L_27 - .L_26)
.L_26:
        /*007c*/ 	.word	0x00000008
.L_27:


//--------------------- .nv.info._Z22matrix_transpose_naivePfS_ii --------------------------
	.section	.nv.info._Z22matrix_transpose_naivePfS_ii,"",@"SHT_CUDA_INFO"
	.sectionflags	@""
	.align	4


	//----- nvinfo : EIATTR_CUDA_API_VERSION
	.align		4
        /*0000*/ 	.byte	0x04, 0x37
        /*0002*/ 	.short	(.L_29 - .L_28)
.L_28:
        /*0004*/ 	.word	0x00000082


	//----- nvinfo : EIATTR_KPARAM_INFO
	.align		4
.L_29:
        /*0008*/ 	.byte	0x04, 0x17
        /*000a*/ 	.short	(.L_31 - .L_30)
.L_30:
        /*000c*/ 	.word	0x00000000
        /*0010*/ 	.short	0x0003
        /*0012*/ 	.short	0x0014
        /*0014*/ 	.byte	0x00, 0xf0, 0x11, 0x00


	//----- nvinfo : EIATTR_KPARAM_INFO
	.align		4
.L_31:
        /*0018*/ 	.byte	0x04, 0x17
        /*001a*/ 	.short	(.L_33 - .L_32)
.L_32:
        /*001c*/ 	.word	0x00000000
        /*0020*/ 	.short	0x0002
        /*0022*/ 	.short	0x0010
        /*0024*/ 	.byte	0x00, 0xf0, 0x11, 0x00


	//----- nvinfo : EIATTR_KPARAM_INFO
	.align		4
.L_33:
        /*0028*/ 	.byte	0x04, 0x17
        /*002a*/ 	.short	(.L_35 - .L_34)
.L_34:
        /*002c*/ 	.word	0x00000000
        /*0030*/ 	.short	0x0001
        /*0032*/ 	.short	0x0008
        /*0034*/ 	.byte	0x00, 0xf5, 0x21, 0x00


	//----- nvinfo : EIATTR_KPARAM_INFO
	.align		4
.L_35:
        /*0038*/ 	.byte	0x04, 0x17
        /*003a*/ 	.short	(.L_37 - .L_36)
.L_36:
        /*003c*/ 	.word	0x00000000
        /*0040*/ 	.short	0x0000
        /*0042*/ 	.short	0x0000
        /*0044*/ 	.byte	0x00, 0xf5, 0x21, 0x00


	//----- nvinfo : EIATTR_SPARSE_MMA_MASK
	.align		4
.L_37:
        /*0048*/ 	.byte	0x03, 0x50
        /*004a*/ 	.short	0x0000


	//----- nvinfo : EIATTR_MAXREG_COUNT
	.align		4
        /*004c*/ 	.byte	0x03, 0x1b
        /*004e*/ 	.short	0x00ff


	//----- nvinfo : EIATTR_MERCURY_ISA_VERSION
	.align		4
        /*0050*/ 	.byte	0x03, 0x5f
        /*0052*/ 	.short	0x0101


	//----- nvinfo : EIATTR_VRC_CTA_INIT_COUNT
	.align		4
        /*0054*/ 	.byte	0x02, 0x4a
	.zero		1
	.zero		1


	//----- nvinfo : EIATTR_EXIT_INSTR_OFFSETS
	.align		4
        /*0058*/ 	.byte	0x04, 0x1c
        /*005a*/ 	.short	(.L_39 - .L_38)


	//   ....[0]....
.L_38:
        /*005c*/ 	.word	0x000000e0


	//   ....[1]....
        /*0060*/ 	.word	0x00000160


	//----- nvinfo : EIATTR_CBANK_PARAM_SIZE
	.align		4
.L_39:
        /*0064*/ 	.byte	0x03, 0x19
        /*0066*/ 	.short	0x0018


	//----- nvinfo : EIATTR_PARAM_CBANK
	.align		4
        /*0068*/ 	.byte	0x04, 0x0a
        /*006a*/ 	.short	(.L_41 - .L_40)
	.align		4
.L_40:
        /*006c*/ 	.word	index@(.nv.constant0._Z22matrix_transpose_naivePfS_ii)
        /*0070*/ 	.short	0x0380
        /*0072*/ 	.short	0x0018


	//----- nvinfo : EIATTR_SW_WAR
	.align		4
.L_41:
        /*0074*/ 	.byte	0x04, 0x36
        /*0076*/ 	.short	(.L_43 - .L_42)
.L_42:
        /*0078*/ 	.word	0x00000008
.L_43:


//--------------------- .nv.callgraph             --------------------------
	.section	.nv.callgraph,"",@"SHT_CUDA_CALLGRAPH"
	.align	4
	.sectionentsize	8
	.align		4
        /*0000*/ 	.word	0x00000000
	.align		4
        /*0004*/ 	.word	0xffffffff
	.align		4
        /*0008*/ 	.word	0x00000000
	.align		4
        /*000c*/ 	.word	0xfffffffe
	.align		4
        /*0010*/ 	.word	0x00000000
	.align		4
        /*0014*/ 	.word	0xfffffffd
	.align		4
        /*0018*/ 	.word	0x00000000
	.align		4
        /*001c*/ 	.word	0xfffffffc


//--------------------- .text._Z23matrix_transpose_sharedPfS_ii --------------------------
	.section	.text._Z23matrix_transpose_sharedPfS_ii,"ax",@progbits
	.align	128
        .global         _Z23matrix_transpose_sharedPfS_ii
        .type           _Z23matrix_transpose_sharedPfS_ii,@function
        .size           _Z23matrix_transpose_sharedPfS_ii,(.L_x_2 - _Z23matrix_transpose_sharedPfS_ii)
        .other          _Z23matrix_transpose_sharedPfS_ii,@"STO_CUDA_ENTRY STV_DEFAULT"
_Z23matrix_transpose_sharedPfS_ii:
.text._Z23matrix_transpose_sharedPfS_ii:
[----:B------:R-:W-:Y:S01]  /*0000*/  LDC R1, c[0x0][0x37c] ;  /* 0x0000df00ff017b82 */ /* 0x000fe20000000800 */
[----:B------:R-:W0:Y:S07]  /*0010*/  S2R R11, SR_TID.Y ;  /* 0x00000000000b7919 */ /* 0x000e2e0000002200 */
[----:B------:R-:W1:Y:S01]  /*0020*/  LDC R0, c[0x0][0x360] ;  /* 0x0000d800ff007b82 */ /* 0x000e620000000800 */
[----:B------:R-:W2:Y:S01]  /*0030*/  LDCU.64 UR6, c[0x0][0x390] ;  /* 0x00007200ff0677ac */ /* 0x000ea20008000a00 */
[----:B------:R-:W1:Y:S06]  /*0040*/  S2R R9, SR_TID.X ;  /* 0x0000000000097919 */ /* 0x000e6c0000002100 */
[----:B------:R-:W0:Y:S08]  /*0050*/  S2UR UR5, SR_CTAID.Y ;  /* 0x00000000000579c3 */ /* 0x000e300000002600 */
[----:B------:R-:W0:Y:S08]  /*0060*/  LDC R2, c[0x0][0x364] ;  /* 0x0000d900ff027b82 */ /* 0x000e300000000800 */
[----:B------:R-:W1:Y:S01]  /*0070*/  S2UR UR4, SR_CTAID.X ;  /* 0x00000000000479c3 */ /* 0x000e620000002500 */
[----:B0-----:R-:W-:-:S05]  /*0080*/  IMAD R7, R2, UR5, R11 ;  /* 0x0000000502077c24 */ /* 0x001fca000f8e020b */
[----:B--2---:R-:W-:Y:S01]  /*0090*/  ISETP.GE.AND P0, PT, R7, UR7, PT ;  /* 0x0000000707007c0c */ /* 0x004fe2000bf06270 */
[----:B-1----:R-:W-:-:S05]  /*00a0*/  IMAD R0, R0, UR4, R9 ;  /* 0x0000000400007c24 */ /* 0x002fca000f8e0209 */
[----:B------:R-:W-:-:S13]  /*00b0*/  ISETP.GE.OR P0, PT, R0, UR6, P0 ;  /* 0x0000000600007c0c */ /* 0x000fda0008706670 */
[----:B------:R-:W-:Y:S05]  /*00c0*/  @P0 EXIT ;  /* 0x000000000000094d */ /* 0x000fea0003800000 */
[----:B------:R-:W0:Y:S01]  /*00d0*/  LDC.64 R2, c[0x0][0x380] ;  /* 0x0000e000ff027b82 */ /* 0x000e220000000a00 */
[----:B------:R-:W1:Y:S01]  /*00e0*/  LDCU.64 UR4, c[0x0][0x358] ;  /* 0x00006b00ff0477ac */ /* 0x000e620008000a00 */
[----:B------:R-:W-:-:S04]  /*00f0*/  IMAD R5, R0, UR7, R7 ;  /* 0x0000000700057c24 */ /* 0x000fc8000f8e0207 */
[----:B0-----:R-:W-:-:S05]  /*0100*/  IMAD.WIDE R2, R5, 0x4, R2 ;  /* 0x0000000405027825 */ /* 0x001fca00078e0202 */
[----:B-1----:R0:W2:Y:S01]  /*0110*/  LDG.E R6, desc[UR4][R2.64] ;  /* 0x0000000402067981 */ /* 0x0020a2000c1e1900 */
[----:B------:R-:W-:Y:S01]  /*0120*/  MOV R4, 0x400 ;  /* 0x0000040000047802 */ /* 0x000fe20000000f00 */
[----:B------:R-:W1:Y:S01]  /*0130*/  S2R R5, SR_CgaCtaId ;  /* 0x0000000000057919 */ /* 0x000e620000008800 */
[----:B0-----:R-:W-:Y:S02]  /*0140*/  IMAD R3, R7, UR6, R0 ;  /* 0x0000000607037c24 */ /* 0x001fe4000f8e0200 */
[----:B-1----:R-:W-:-:S05]  /*0150*/  LEA R4, R5, R4, 0x18 ;  /* 0x0000000405047211 */ /* 0x002fca00078ec0ff */
[----:B------:R-:W-:-:S05]  /*0160*/  IMAD R4, R9, 0x84, R4 ;  /* 0x0000008409047824 */ /* 0x000fca00078e0204 */
[----:B------:R-:W-:Y:S02]  /*0170*/  LEA R9, R11, R4, 0x2 ;  /* 0x000000040b097211 */ /* 0x000fe400078e10ff */
[----:B------:R-:W0:Y:S02]  /*0180*/  LDC.64 R4, c[0x0][0x388] ;  /* 0x0000e200ff047b82 */ /* 0x000e240000000a00 */
[----:B0-----:R-:W-:Y:S01]  /*0190*/  IMAD.WIDE R2, R3, 0x4, R4 ;  /* 0x0000000403027825 */ /* 0x001fe200078e0204 */
[----:B--2---:R-:W0:Y:S02]  /*01a0*/  F2I.TRUNC.NTZ R6, R6 ;  /* 0x0000000600067305 */ /* 0x004e24000020f100 */
[----:B0-----:R-:W-:Y:S03]  /*01b0*/  STS [R9], R6 ;  /* 0x0000000609007388 */ /* 0x001fe60000000800 */
[----:B------:R-:W-:Y:S06]  /*01c0*/  BAR.SYNC.DEFER_BLOCKING 0x0 ;  /* 0x0000000000007b1d */ /* 0x000fec0000010000 */
[----:B------:R-:W0:Y:S02]  /*01d0*/  LDS R8, [R9] ;  /* 0x0000000009087984 */ /* 0x000e240000000800 */
[----:B0-----:R-:W-:-:S05]  /*01e0*/  I2FP.F32.S32 R5, R8 ;  /* 0x0000000800057245 */ /* 0x001fca0000201400 */
[----:B------:R-:W-:Y:S01]  /*01f0*/  STG.E desc[UR4][R2.64], R5 ;  /* 0x0000000502007986 */ /* 0x000fe2000c101904 */
[----:B------:R-:W-:Y:S05]  /*0200*/  EXIT ;  /* 0x000000000000794d */ /* 0x000fea0003800000 */
.L_x_0:
[----:B------:R-:W-:-:S00]  /*0210*/  BRA `(.L_x_0) ;  /* 0xfffffffc00fc7947 */ /* 0x000fc0000383ffff */
[----:B------:R-:W-:-:S00]  /*0220*/  NOP ;  /* 0x0000000000007918 */ /* 0x000fc00000000000 */
        /* <DEDUP_REMOVED lines=13> */
.L_x_2:


//--------------------- .text._Z22matrix_transpose_naivePfS_ii --------------------------
	.section	.text._Z22matrix_transpose_naivePfS_ii,"ax",@progbits
	.align	128
        .global         _Z22matrix_transpose_naivePfS_ii
        .type           _Z22matrix_transpose_naivePfS_ii,@function
        .size           _Z22matrix_transpose_naivePfS_ii,(.L_x_3 - _Z22matrix_transpose_naivePfS_ii)
        .other          _Z22matrix_transpose_naivePfS_ii,@"STO_CUDA_ENTRY STV_DEFAULT"
_Z22matrix_transpose_naivePfS_ii:
.text._Z22matrix_transpose_naivePfS_ii:
        /* <DEDUP_REMOVED lines=10> */
[----:B-1----:R-:W-:-:S04]  /*00a0*/  IMAD R0, R5, UR4, R0 ;  /* 0x0000000405007c24 */ /* 0x002fc8000f8e0200 */
[----:B------:R-:W-:Y:S01]  /*00b0*/  IMAD R5, R3, UR6, R0 ;  /* 0x0000000603057c24 */ /* 0x000fe2000f8e0200 */
[C---:B------:R-:W-:Y:S01]  /*00c0*/  ISETP.GE.OR P0, PT, R0.reuse, UR6, P0 ;  /* 0x0000000600007c0c */ /* 0x040fe20008706670 */
[----:B------:R-:W-:-:S12]  /*00d0*/  IMAD R7, R0, UR7, R3 ;  /* 0x0000000700077c24 */ /* 0x000fd8000f8e0203 */
[----:B------:R-:W-:Y:S05]  /*00e0*/  @P0 EXIT ;  /* 0x000000000000094d */ /* 0x000fea0003800000 */
[----:B------:R-:W0:Y:S01]  /*00f0*/  LDC.64 R2, c[0x0][0x380] ;  /* 0x0000e000ff027b82 */ /* 0x000e220000000a00 */
[----:B------:R-:W1:Y:S01]  /*0100*/  LDCU.64 UR4, c[0x0][0x358] ;  /* 0x00006b00ff0477ac */ /* 0x000e620008000a00 */
[----:B0-----:R-:W-:-:S06]  /*0110*/  IMAD.WIDE R2, R5, 0x4, R2 ;  /* 0x0000000405027825 */ /* 0x001fcc00078e0202 */
[----:B------:R-:W0:Y:S01]  /*0120*/  LDC.64 R4, c[0x0][0x388] ;  /* 0x0000e200ff047b82 */ /* 0x000e220000000a00 */
[----:B-1----:R-:W2:Y:S01]  /*0130*/  LDG.E R3, desc[UR4][R2.64] ;  /* 0x0000000402037981 */ /* 0x002ea2000c1e1900 */
[----:B0-----:R-:W-:-:S05]  /*0140*/  IMAD.WIDE R4, R7, 0x4, R4 ;  /* 0x0000000407047825 */ /* 0x001fca00078e0204 */
[----:B--2---:R-:W-:Y:S01]  /*0150*/  STG.E desc[UR4][R4.64], R3 ;  /* 0x0000000304007986 */ /* 0x004fe2000c101904 */
[----:B------:R-:W-:Y:S05]  /*0160*/  EXIT ;  /* 0x000000000000794d */ /* 0x000fea0003800000 */
.L_x_1:
        /* <DEDUP_REMOVED lines=9> */
.L_x_3:


//--------------------- .nv.shared._Z23matrix_transpose_sharedPfS_ii --------------------------
	.section	.nv.shared._Z23matrix_transpose_sharedPfS_ii,"aw",@nobits
	.sectionflags	@""
	.align	4
.nv.shared._Z23matrix_transpose_sharedPfS_ii:
	.zero		5248


//--------------------- .nv.shared.reserved.0     --------------------------
	.section	.nv.shared.reserved.0,"aw",@nobits
	.weak		__nv_reservedSMEM_offset_0_alias
	.size		__nv_reservedSMEM_offset_0_alias, 0, 64
	.other		__nv_reservedSMEM_offset_0_alias,@"STO_CUDA_RESERVED_SHARED STV_DEFAULT"
__nv_reservedSMEM_offset_0_alias:
	.zero		0
	.zero		64


//--------------------- .nv.constant0._Z23matrix_transpose_sharedPfS_ii --------------------------
	.section	.nv.constant0._Z23matrix_transpose_sharedPfS_ii,"a",@progbits
	.sectionflags	@""
	.align	4
.nv.constant0._Z23matrix_transpose_sharedPfS_ii:
	.zero		920


//--------------------- .nv.constant0._Z22matrix_transpose_naivePfS_ii --------------------------
	.section	.nv.constant0._Z22matrix_transpose_naivePfS_ii,"a",@progbits
	.sectionflags	@""
	.align	4
.nv.constant0._Z22matrix_transpose_naivePfS_ii:
	.zero		920


//--------------------- SYMBOLS --------------------------

	.type		.nv.reservedSmem.offset0,@object
	.size		.nv.reservedSmem.offset0,0x4
	.type		.nv.reservedSmem.cap,@object
	.size		.nv.reservedSmem.cap,0x4
